	.headerflags	@"EF_CUDA_TEXMODE_UNIFIED EF_CUDA_64BIT_ADDRESS EF_CUDA_ACCELERATORS EF_CUDA_SM90 EF_CUDA_VIRTUAL_SM(EF_CUDA_SM90)"
	.elftype	@"ET_EXEC"


//--------------------- .nv.info                  --------------------------
	.section	.nv.info,"",@"SHT_CUDA_INFO"
	.align	4


	//----- nvinfo : EIATTR_REGCOUNT
	.align		4
        /*0000*/ 	.byte	0x04, 0x2f
        /*0002*/ 	.short	(.L_1 - .L_0)
	.align		4
.L_0:
        /*0004*/ 	.word	index@(triton_poi_fused_cat_14)
        /*0008*/ 	.word	0x00000016


	//----- nvinfo : EIATTR_MIN_STACK_SIZE
	.align		4
.L_1:
        /*000c*/ 	.byte	0x04, 0x12
        /*000e*/ 	.short	(.L_3 - .L_2)
	.align		4
.L_2:
        /*0010*/ 	.word	index@(triton_poi_fused_cat_14)
        /*0014*/ 	.word	0x00000000


	//----- nvinfo : EIATTR_FRAME_SIZE
	.align		4
.L_3:
        /*0018*/ 	.byte	0x04, 0x11
        /*001a*/ 	.short	(.L_5 - .L_4)
	.align		4
.L_4:
        /*001c*/ 	.word	index@(triton_poi_fused_cat_14)
        /*0020*/ 	.word	0x00000000


	//----- nvinfo : EIATTR_MIN_STACK_SIZE
	.align		4
.L_5:
        /*0024*/ 	.byte	0x04, 0x12
        /*0026*/ 	.short	(.L_7 - .L_6)
	.align		4
.L_6:
        /*0028*/ 	.word	index@(triton_poi_fused_cat_14)
        /*002c*/ 	.word	0x00000000
.L_7:


//--------------------- .nv.info.triton_poi_fused_cat_14 --------------------------
	.section	.nv.info.triton_poi_fused_cat_14,"",@"SHT_CUDA_INFO"
	.sectionflags	@""
	.align	4


	//----- nvinfo : EIATTR_CUDA_API_VERSION
	.align		4
        /*0000*/ 	.byte	0x04, 0x37
        /*0002*/ 	.short	(.L_9 - .L_8)
.L_8:
        /*0004*/ 	.word	0x0000007c


	//----- nvinfo : EIATTR_KPARAM_INFO
	.align		4
.L_9:
        /*0008*/ 	.byte	0x04, 0x17
        /*000a*/ 	.short	(.L_11 - .L_10)
.L_10:
        /*000c*/ 	.word	0x00000000
        /*0010*/ 	.short	0x0005
        /*0012*/ 	.short	0x0028
        /*0014*/ 	.byte	0x00, 0xf0, 0x11, 0x00


	//----- nvinfo : EIATTR_KPARAM_INFO
	.align		4
.L_11:
        /*0018*/ 	.byte	0x04, 0x17
        /*001a*/ 	.short	(.L_13 - .L_12)
.L_12:
        /*001c*/ 	.word	0x00000000
        /*0020*/ 	.short	0x0004
        /*0022*/ 	.short	0x0020
        /*0024*/ 	.byte	0x00, 0xf4, 0x21, 0x00


	//----- nvinfo : EIATTR_KPARAM_INFO
	.align		4
.L_13:
        /*0028*/ 	.byte	0x04, 0x17
        /*002a*/ 	.short	(.L_15 - .L_14)
.L_14:
        /*002c*/ 	.word	0x00000000
        /*0030*/ 	.short	0x0003
        /*0032*/ 	.short	0x0018
        /*0034*/ 	.byte	0x00, 0xf4, 0x21, 0x00


	//----- nvinfo : EIATTR_KPARAM_INFO
	.align		4
.L_15:
        /*0038*/ 	.byte	0x04, 0x17
        /*003a*/ 	.short	(.L_17 - .L_16)
.L_16:
        /*003c*/ 	.word	0x00000000
        /*0040*/ 	.short	0x0002
        /*0042*/ 	.short	0x0010
        /*0044*/ 	.byte	0x00, 0xf4, 0x21, 0x00


	//----- nvinfo : EIATTR_KPARAM_INFO
	.align		4
.L_17:
        /*0048*/ 	.byte	0x04, 0x17
        /*004a*/ 	.short	(.L_19 - .L_18)
.L_18:
        /*004c*/ 	.word	0x00000000
        /*0050*/ 	.short	0x0001
        /*0052*/ 	.short	0x0008
        /*0054*/ 	.byte	0x00, 0xf4, 0x21, 0x00


	//----- nvinfo : EIATTR_KPARAM_INFO
	.align		4
.L_19:
        /*0058*/ 	.byte	0x04, 0x17
        /*005a*/ 	.short	(.L_21 - .L_20)
.L_20:
        /*005c*/ 	.word	0x00000000
        /*0060*/ 	.short	0x0000
        /*0062*/ 	.short	0x0000
        /*0064*/ 	.byte	0x00, 0xf4, 0x21, 0x00


	//----- nvinfo : EIATTR_SPARSE_MMA_MASK
	.align		4
.L_21:
        /*0068*/ 	.byte	0x03, 0x50
        /*006a*/ 	.short	0x0000


	//----- nvinfo : EIATTR_MAXREG_COUNT
	.align		4
        /*006c*/ 	.byte	0x03, 0x1b
        /*006e*/ 	.short	0x00ff


	//----- nvinfo : EIATTR_EXIT_INSTR_OFFSETS
	.align		4
        /*0070*/ 	.byte	0x04, 0x1c
        /*0072*/ 	.short	(.L_23 - .L_22)


	//   ....[0]....
.L_22:
        /*0074*/ 	.word	0x000001e0


	//----- nvinfo : EIATTR_REQNTID
	.align		4
.L_23:
        /*0078*/ 	.byte	0x04, 0x10
        /*007a*/ 	.short	(.L_25 - .L_24)
.L_24:
        /*007c*/ 	.word	0x00000100
        /*0080*/ 	.word	0x00000001
        /*0084*/ 	.word	0x00000001


	//----- nvinfo : EIATTR_CBANK_PARAM_SIZE
	.align		4
.L_25:
        /*0088*/ 	.byte	0x03, 0x19
        /*008a*/ 	.short	0x002c


	//----- nvinfo : EIATTR_PARAM_CBANK
	.align		4
        /*008c*/ 	.byte	0x04, 0x0a
        /*008e*/ 	.short	(.L_27 - .L_26)
	.align		4
.L_26:
        /*0090*/ 	.word	index@(.nv.constant0.triton_poi_fused_cat_14)
        /*0094*/ 	.short	0x0210
        /*0096*/ 	.short	0x002c


	//----- nvinfo : EIATTR_SW_WAR
	.align		4
.L_27:
        /*0098*/ 	.byte	0x04, 0x36
        /*009a*/ 	.short	(.L_29 - .L_28)
.L_28:
        /*009c*/ 	.word	0x00000008
.L_29:


//--------------------- .nv.callgraph             --------------------------
	.section	.nv.callgraph,"",@"SHT_CUDA_CALLGRAPH"
	.align	4
	.sectionentsize	8
	.align		4
        /*0000*/ 	.word	0x00000000
	.align		4
        /*0004*/ 	.word	0xffffffff
	.align		4
        /*0008*/ 	.word	0x00000000
	.align		4
        /*000c*/ 	.word	0xfffffffe
	.align		4
        /*0010*/ 	.word	0x00000000
	.align		4
        /*0014*/ 	.word	0xfffffffd
	.align		4
        /*0018*/ 	.word	0x00000000
	.align		4
        /*001c*/ 	.word	0xfffffffc


//--------------------- .text.triton_poi_fused_cat_14 --------------------------
	.section	.text.triton_poi_fused_cat_14,"ax",@progbits
	.align	128
        .global         triton_poi_fused_cat_14
        .type           triton_poi_fused_cat_14,@function
        .size           triton_poi_fused_cat_14,(.L_x_1 - triton_poi_fused_cat_14)
        .other          triton_poi_fused_cat_14,@"STO_CUDA_ENTRY STV_DEFAULT"
triton_poi_fused_cat_14:
.text.triton_poi_fused_cat_14:
[----:B------:R-:W-:Y:S01]  /*0000*/  LDC R1, c[0x0][0x28] ;  /* 0x00000a00ff017b82 */ /* 0x000fe20000000800 */
[----:B------:R-:W1:Y:S07]  /*0010*/  S2R R0, SR_TID.X ;  /* 0x0000000000007919 */ /* 0x000e6e0000002100 */
[----:B------:R-:W2:Y:S01]  /*0020*/  LDC.64 R2, c[0x0][0x210] ;  /* 0x00008400ff027b82 */ /* 0x000ea20000000a00 */
[----:B------:R-:W-:Y:S01]  /*0030*/  ULDC.64 UR4, c[0x0][0x208] ;  /* 0x0000820000047ab9 */ /* 0x000fe20000000a00 */
[----:B------:R-:W3:Y:S06]  /*0040*/  S2R R13, SR_CTAID.X ;  /* 0x00000000000d7919 */ /* 0x000eec0000002500 */
[----:B------:R-:W4:Y:S08]  /*0050*/  LDC.64 R6, c[0x0][0x218] ;  /* 0x00008600ff067b82 */ /* 0x000f300000000a00 */
[----:B------:R-:W5:Y:S08]  /*0060*/  LDC.64 R8, c[0x0][0x220] ;  /* 0x00008800ff087b82 */ /* 0x000f700000000a00 */
[----:B------:R-:W4:Y:S01]  /*0070*/  LDC.64 R10, c[0x0][0x228] ;  /* 0x00008a00ff0a7b82 */ /* 0x000f220000000a00 */
[----:B-1----:R-:W-:-:S04]  /*0080*/  SHF.L.U32 R0, R0, 0x1, RZ ;  /* 0x0000000100007819 */ /* 0x002fc800000006ff */
[----:B------:R-:W-:-:S04]  /*0090*/  LOP3.LUT R0, R0, 0x1fe, RZ, 0xc0, !PT ;  /* 0x000001fe00007812 */ /* 0x000fc800078ec0ff */
[----:B---3--:R-:W-:-:S05]  /*00a0*/  LEA R13, R13, R0, 0x9 ;  /* 0x000000000d0d7211 */ /* 0x008fca00078e48ff */
[----:B--2---:R-:W-:-:S06]  /*00b0*/  IMAD.WIDE R2, R13, 0x4, R2 ;  /* 0x000000040d027825 */ /* 0x004fcc00078e0202 */
[----:B------:R-:W2:Y:S01]  /*00c0*/  LDG.E.64 R2, desc[UR4][R2.64] ;  /* 0x0000000402027981 */ /* 0x000ea2000c1e1b00 */
[----:B------:R-:W-:-:S05]  /*00d0*/  IMAD.HI R0, R13, 0x2aaaaaab, RZ ;  /* 0x2aaaaaab0d007827 */ /* 0x000fca00078e02ff */
[----:B------:R-:W-:-:S04]  /*00e0*/  SHF.R.U32.HI R5, RZ, 0x1f, R0 ;  /* 0x0000001fff057819 */ /* 0x000fc80000011600 */
[----:B------:R-:W-:Y:S02]  /*00f0*/  LEA.HI.SX32 R0, R0, R5, 0x13 ;  /* 0x0000000500007211 */ /* 0x000fe400078f9aff */
[----:B------:R-:W1:Y:S03]  /*0100*/  LDC.64 R4, c[0x0][0x230] ;  /* 0x00008c00ff047b82 */ /* 0x000e660000000a00 */
[----:B------:R-:W-:-:S04]  /*0110*/  IMAD R13, R0, -0xc000, R13 ;  /* 0xffff4000000d7824 */ /* 0x000fc800078e020d */
[----:B------:R-:W-:-:S04]  /*0120*/  IMAD R13, R0, 0x90000, R13 ;  /* 0x00090000000d7824 */ /* 0x000fc800078e020d */
[----:B------:R-:W-:Y:S02]  /*0130*/  IMAD R15, R0, 0xc000, R13 ;  /* 0x0000c000000f7824 */ /* 0x000fe400078e020d */
[----:B----4-:R-:W-:-:S04]  /*0140*/  IMAD.WIDE R6, R13, 0x4, R6 ;  /* 0x000000040d067825 */ /* 0x010fc800078e0206 */
[----:B------:R-:W-:Y:S02]  /*0150*/  IMAD R17, R0, 0xc000, R15 ;  /* 0x0000c00000117824 */ /* 0x000fe400078e020f */
[----:B-----5:R-:W-:-:S04]  /*0160*/  IMAD.WIDE R8, R15, 0x4, R8 ;  /* 0x000000040f087825 */ /* 0x020fc800078e0208 */
[----:B------:R-:W-:Y:S02]  /*0170*/  IMAD R19, R0, 0xc000, R17 ;  /* 0x0000c00000137824 */ /* 0x000fe400078e0211 */
[----:B0-----:R-:W-:-:S04]  /*0180*/  IMAD.WIDE R10, R17, 0x4, R10 ;  /* 0x00000004110a7825 */ /* 0x001fc800078e020a */
[----:B-1----:R-:W-:Y:S01]  /*0190*/  IMAD.WIDE R4, R19, 0x4, R4 ;  /* 0x0000000413047825 */ /* 0x002fe200078e0204 */
[----:B--2---:R-:W-:Y:S04]  /*01a0*/  STG.E.64 desc[UR4][R6.64], R2 ;  /* 0x0000000206007986 */ /* 0x004fe8000c101b04 */
[----:B------:R-:W-:Y:S04]  /*01b0*/  STG.E.64 desc[UR4][R8.64], R2 ;  /* 0x0000000208007986 */ /* 0x000fe8000c101b04 */
[----:B------:R-:W-:Y:S04]  /*01c0*/  STG.E.64 desc[UR4][R10.64], R2 ;  /* 0x000000020a007986 */ /* 0x000fe8000c101b04 */
[----:B------:R-:W-:Y:S01]  /*01d0*/  STG.E.64 desc[UR4][R4.64], R2 ;  /* 0x0000000204007986 */ /* 0x000fe2000c101b04 */
[----:B------:R-:W-:Y:S05]  /*01e0*/  EXIT ;  /* 0x000000000000794d */ /* 0x000fea0003800000 */
.L_x_0:
[----:B------:R-:W-:-:S00]  /*01f0*/  BRA `(.L_x_0) ;  /* 0xfffffffc00fc7947 */ /* 0x000fc0000383ffff */
[----:B------:R-:W-:-:S00]  /*0200*/  NOP ;  /* 0x0000000000007918 */ /* 0x000fc00000000000 */
[----:B------:R-:W-:-:S00]  /*0210*/  NOP ;  /* 0x0000000000007918 */ /* 0x000fc00000000000 */
[----:B------:R-:W-:-:S00]  /*0220*/  NOP ;  /* 0x0000000000007918 */ /* 0x000fc00000000000 */
[----:B------:R-:W-:-:S00]  /*0230*/  NOP ;  /* 0x0000000000007918 */ /* 0x000fc00000000000 */
[----:B------:R-:W-:-:S00]  /*0240*/  NOP ;  /* 0x0000000000007918 */ /* 0x000fc00000000000 */
[----:B------:R-:W-:-:S00]  /*0250*/  NOP ;  /* 0x0000000000007918 */ /* 0x000fc00000000000 */
[----:B------:R-:W-:-:S00]  /*0260*/  NOP ;  /* 0x0000000000007918 */ /* 0x000fc00000000000 */
[----:B------:R-:W-:-:S00]  /*0270*/  NOP ;  /* 0x0000000000007918 */ /* 0x000fc00000000000 */
.L_x_1:


//--------------------- .nv.constant0.triton_poi_fused_cat_14 --------------------------
	.section	.nv.constant0.triton_poi_fused_cat_14,"a",@progbits
	.sectionflags	@""
	.align	4
.nv.constant0.triton_poi_fused_cat_14:
	.zero		572
